	.headerflags	@"EF_CUDA_TEXMODE_UNIFIED EF_CUDA_64BIT_ADDRESS EF_CUDA_ACCELERATORS EF_CUDA_SM90 EF_CUDA_VIRTUAL_SM(EF_CUDA_SM90)"
	.elftype	@"ET_EXEC"


//--------------------- .nv.info                  --------------------------
	.section	.nv.info,"",@"SHT_CUDA_INFO"
	.align	4


	//----- nvinfo : EIATTR_REGCOUNT
	.align		4
        /*0000*/ 	.byte	0x04, 0x2f
        /*0002*/ 	.short	(.L_3 - .L_2)
	.align		4
.L_2:
        /*0004*/ 	.word	index@(triton_poi_fused__native_batch_norm_legit_no_training__prelu_kernel_cat_12)
        /*0008*/ 	.word	0x0000001a


	//----- nvinfo : EIATTR_MIN_STACK_SIZE
	.align		4
.L_3:
        /*000c*/ 	.byte	0x04, 0x12
        /*000e*/ 	.short	(.L_5 - .L_4)
	.align		4
.L_4:
        /*0010*/ 	.word	index@(triton_poi_fused__native_batch_norm_legit_no_training__prelu_kernel_cat_12)
        /*0014*/ 	.word	0x00000000


	//----- nvinfo : EIATTR_FRAME_SIZE
	.align		4
.L_5:
        /*0018*/ 	.byte	0x04, 0x11
        /*001a*/ 	.short	(.L_7 - .L_6)
	.align		4
.L_6:
        /*001c*/ 	.word	index@(triton_poi_fused__native_batch_norm_legit_no_training__prelu_kernel_cat_12)
        /*0020*/ 	.word	0x00000000


	//----- nvinfo : EIATTR_MIN_STACK_SIZE
	.align		4
.L_7:
        /*0024*/ 	.byte	0x04, 0x12
        /*0026*/ 	.short	(.L_9 - .L_8)
	.align		4
.L_8:
        /*0028*/ 	.word	index@(triton_poi_fused__native_batch_norm_legit_no_training__prelu_kernel_cat_12)
        /*002c*/ 	.word	0x00000000
.L_9:


//--------------------- .nv.info.triton_poi_fused__native_batch_norm_legit_no_training__prelu_kernel_cat_12 --------------------------
	.section	.nv.info.triton_poi_fused__native_batch_norm_legit_no_training__prelu_kernel_cat_12,"",@"SHT_CUDA_INFO"
	.sectionflags	@""
	.align	4


	//----- nvinfo : EIATTR_CUDA_API_VERSION
	.align		4
        /*0000*/ 	.byte	0x04, 0x37
        /*0002*/ 	.short	(.L_11 - .L_10)
.L_10:
        /*0004*/ 	.word	0x0000007c


	//----- nvinfo : EIATTR_KPARAM_INFO
	.align		4
.L_11:
        /*0008*/ 	.byte	0x04, 0x17
        /*000a*/ 	.short	(.L_13 - .L_12)
.L_12:
        /*000c*/ 	.word	0x00000000
        /*0010*/ 	.short	0x0009
        /*0012*/ 	.short	0x0048
        /*0014*/ 	.byte	0x00, 0xf0, 0x11, 0x00


	//----- nvinfo : EIATTR_KPARAM_INFO
	.align		4
.L_13:
        /*0018*/ 	.byte	0x04, 0x17
        /*001a*/ 	.short	(.L_15 - .L_14)
.L_14:
        /*001c*/ 	.word	0x00000000
        /*0020*/ 	.short	0x0008
        /*0022*/ 	.short	0x0040
        /*0024*/ 	.byte	0x00, 0xf4, 0x21, 0x00


	//----- nvinfo : EIATTR_KPARAM_INFO
	.align		4
.L_15:
        /*0028*/ 	.byte	0x04, 0x17
        /*002a*/ 	.short	(.L_17 - .L_16)
.L_16:
        /*002c*/ 	.word	0x00000000
        /*0030*/ 	.short	0x0007
        /*0032*/ 	.short	0x0038
        /*0034*/ 	.byte	0x00, 0xf4, 0x21, 0x00


	//----- nvinfo : EIATTR_KPARAM_INFO
	.align		4
.L_17:
        /*0038*/ 	.byte	0x04, 0x17
        /*003a*/ 	.short	(.L_19 - .L_18)
.L_18:
        /*003c*/ 	.word	0x00000000
        /*0040*/ 	.short	0x0006
        /*0042*/ 	.short	0x0030
        /*0044*/ 	.byte	0x00, 0xf4, 0x21, 0x00


	//----- nvinfo : EIATTR_KPARAM_INFO
	.align		4
.L_19:
        /*0048*/ 	.byte	0x04, 0x17
        /*004a*/ 	.short	(.L_21 - .L_20)
.L_20:
        /*004c*/ 	.word	0x00000000
        /*0050*/ 	.short	0x0005
        /*0052*/ 	.short	0x0028
        /*0054*/ 	.byte	0x00, 0xf4, 0x21, 0x00


	//----- nvinfo : EIATTR_KPARAM_INFO
	.align		4
.L_21:
        /*0058*/ 	.byte	0x04, 0x17
        /*005a*/ 	.short	(.L_23 - .L_22)
.L_22:
        /*005c*/ 	.word	0x00000000
        /*0060*/ 	.short	0x0004
        /*0062*/ 	.short	0x0020
        /*0064*/ 	.byte	0x00, 0xf4, 0x21, 0x00


	//----- nvinfo : EIATTR_KPARAM_INFO
	.align		4
.L_23:
        /*0068*/ 	.byte	0x04, 0x17
        /*006a*/ 	.short	(.L_25 - .L_24)
.L_24:
        /*006c*/ 	.word	0x00000000
        /*0070*/ 	.short	0x0003
        /*0072*/ 	.short	0x0018
        /*0074*/ 	.byte	0x00, 0xf4, 0x21, 0x00


	//----- nvinfo : EIATTR_KPARAM_INFO
	.align		4
.L_25:
        /*0078*/ 	.byte	0x04, 0x17
        /*007a*/ 	.short	(.L_27 - .L_26)
.L_26:
        /*007c*/ 	.word	0x00000000
        /*0080*/ 	.short	0x0002
        /*0082*/ 	.short	0x0010
        /*0084*/ 	.byte	0x00, 0xf4, 0x21, 0x00


	//----- nvinfo : EIATTR_KPARAM_INFO
	.align		4
.L_27:
        /*0088*/ 	.byte	0x04, 0x17
        /*008a*/ 	.short	(.L_29 - .L_28)
.L_28:
        /*008c*/ 	.word	0x00000000
        /*0090*/ 	.short	0x0001
        /*0092*/ 	.short	0x0008
        /*0094*/ 	.byte	0x00, 0xf4, 0x21, 0x00


	//----- nvinfo : EIATTR_KPARAM_INFO
	.align		4
.L_29:
        /*0098*/ 	.byte	0x04, 0x17
        /*009a*/ 	.short	(.L_31 - .L_30)
.L_30:
        /*009c*/ 	.word	0x00000000
        /*00a0*/ 	.short	0x0000
        /*00a2*/ 	.short	0x0000
        /*00a4*/ 	.byte	0x00, 0xf4, 0x21, 0x00


	//----- nvinfo : EIATTR_SPARSE_MMA_MASK
	.align		4
.L_31:
        /*00a8*/ 	.byte	0x03, 0x50
        /*00aa*/ 	.short	0x0000


	//----- nvinfo : EIATTR_MAXREG_COUNT
	.align		4
        /*00ac*/ 	.byte	0x03, 0x1b
        /*00ae*/ 	.short	0x00ff


	//----- nvinfo : EIATTR_EXIT_INSTR_OFFSETS
	.align		4
        /*00b0*/ 	.byte	0x04, 0x1c
        /*00b2*/ 	.short	(.L_33 - .L_32)


	//   ....[0]....
.L_32:
        /*00b4*/ 	.word	0x000004f0


	//----- nvinfo : EIATTR_REQNTID
	.align		4
.L_33:
        /*00b8*/ 	.byte	0x04, 0x10
        /*00ba*/ 	.short	(.L_35 - .L_34)
.L_34:
        /*00bc*/ 	.word	0x00000100
        /*00c0*/ 	.word	0x00000001
        /*00c4*/ 	.word	0x00000001


	//----- nvinfo : EIATTR_CBANK_PARAM_SIZE
	.align		4
.L_35:
        /*00c8*/ 	.byte	0x03, 0x19
        /*00ca*/ 	.short	0x004c


	//----- nvinfo : EIATTR_PARAM_CBANK
	.align		4
        /*00cc*/ 	.byte	0x04, 0x0a
        /*00ce*/ 	.short	(.L_37 - .L_36)
	.align		4
.L_36:
        /*00d0*/ 	.word	index@(.nv.constant0.triton_poi_fused__native_batch_norm_legit_no_training__prelu_kernel_cat_12)
        /*00d4*/ 	.short	0x0210
        /*00d6*/ 	.short	0x004c


	//----- nvinfo : EIATTR_SW_WAR
	.align		4
.L_37:
        /*00d8*/ 	.byte	0x04, 0x36
        /*00da*/ 	.short	(.L_39 - .L_38)
.L_38:
        /*00dc*/ 	.word	0x00000008
.L_39:


//--------------------- .nv.callgraph             --------------------------
	.section	.nv.callgraph,"",@"SHT_CUDA_CALLGRAPH"
	.align	4
	.sectionentsize	8
	.align		4
        /*0000*/ 	.word	0x00000000
	.align		4
        /*0004*/ 	.word	0xffffffff
	.align		4
        /*0008*/ 	.word	0x00000000
	.align		4
        /*000c*/ 	.word	0xfffffffe
	.align		4
        /*0010*/ 	.word	0x00000000
	.align		4
        /*0014*/ 	.word	0xfffffffd
	.align		4
        /*0018*/ 	.word	0x00000000
	.align		4
        /*001c*/ 	.word	0xfffffffc


//--------------------- .nv.constant4             --------------------------
	.section	.nv.constant4,"a",@progbits
	.align	8
	.align		8
.nv.constant4:
        /*0000*/ 	.dword	_$_str
	.align		8
        /*0008*/ 	.dword	_$_str_$_2


//--------------------- .text.triton_poi_fused__native_batch_norm_legit_no_training__prelu_kernel_cat_12 --------------------------
	.section	.text.triton_poi_fused__native_batch_norm_legit_no_training__prelu_kernel_cat_12,"ax",@progbits
	.align	128
        .global         triton_poi_fused__native_batch_norm_legit_no_training__prelu_kernel_cat_12
        .type           triton_poi_fused__native_batch_norm_legit_no_training__prelu_kernel_cat_12,@function
        .size           triton_poi_fused__native_batch_norm_legit_no_training__prelu_kernel_cat_12,(.L_x_1 - triton_poi_fused__native_batch_norm_legit_no_training__prelu_kernel_cat_12)
        .other          triton_poi_fused__native_batch_norm_legit_no_training__prelu_kernel_cat_12,@"STO_CUDA_ENTRY STV_DEFAULT"
triton_poi_fused__native_batch_norm_legit_no_training__prelu_kernel_cat_12:
.text.triton_poi_fused__native_batch_norm_legit_no_training__prelu_kernel_cat_12:
[----:B------:R-:W-:Y:S01]  /*0000*/  LDC R1, c[0x0][0x28] ;  /* 0x00000a00ff017b82 */ /* 0x000fe20000000800 */
[----:B------:R-:W1:Y:S07]  /*0010*/  S2R R0, SR_TID.X ;  /* 0x0000000000007919 */ /* 0x000e6e0000002100 */
[----:B------:R-:W2:Y:S01]  /*0020*/  LDC.64 R4, c[0x0][0x230] ;  /* 0x00008c00ff047b82 */ /* 0x000ea20000000a00 */
[----:B------:R-:W-:Y:S01]  /*0030*/  ULDC.64 UR4, c[0x0][0x208] ;  /* 0x0000820000047ab9 */ /* 0x000fe20000000a00 */
[----:B------:R-:W3:Y:S06]  /*0040*/  S2R R3, SR_CTAID.X ;  /* 0x0000000000037919 */ /* 0x000eec0000002500 */
[----:B------:R-:W4:Y:S08]  /*0050*/  LDC.64 R18, c[0x0][0x218] ;  /* 0x00008600ff127b82 */ /* 0x000f300000000a00 */
[----:B------:R-:W5:Y:S08]  /*0060*/  LDC.64 R20, c[0x0][0x220] ;  /* 0x00008800ff147b82 */ /* 0x000f700000000a00 */
[----:B------:R-:W4:Y:S01]  /*0070*/  LDC.64 R8, c[0x0][0x228] ;  /* 0x00008a00ff087b82 */ /* 0x000f220000000a00 */
[----:B-1----:R-:W-:-:S07]  /*0080*/  SHF.L.U32 R0, R0, 0x1, RZ ;  /* 0x0000000100007819 */ /* 0x002fce00000006ff */
[----:B------:R-:W1:Y:S01]  /*0090*/  LDC.64 R14, c[0x0][0x238] ;  /* 0x00008e00ff0e7b82 */ /* 0x000e620000000a00 */
[----:B------:R-:W-:-:S04]  /*00a0*/  LOP3.LUT R0, R0, 0x1fe, RZ, 0xc0, !PT ;  /* 0x000001fe00007812 */ /* 0x000fc800078ec0ff */
[----:B---3--:R-:W-:-:S03]  /*00b0*/  LEA R0, R3, R0, 0x9 ;  /* 0x0000000003007211 */ /* 0x008fc600078e48ff */
[----:B------:R-:W3:Y:S01]  /*00c0*/  LDC.64 R12, c[0x0][0x240] ;  /* 0x00009000ff0c7b82 */ /* 0x000ee20000000a00 */
[----:B------:R-:W-:-:S04]  /*00d0*/  SHF.R.S32.HI R3, RZ, 0x1f, R0 ;  /* 0x0000001fff037819 */ /* 0x000fc80000011400 */
[----:B------:R-:W-:-:S03]  /*00e0*/  LEA.HI R3, R3, R0, RZ, 0x7 ;  /* 0x0000000003037211 */ /* 0x000fc600078f38ff */
[----:B------:R-:W3:Y:S01]  /*00f0*/  LDC.64 R22, c[0x0][0x248] ;  /* 0x00009200ff167b82 */ /* 0x000ee20000000a00 */
[----:B------:R-:W-:-:S04]  /*0100*/  LOP3.LUT R7, R3, 0xffffff80, RZ, 0xc0, !PT ;  /* 0xffffff8003077812 */ /* 0x000fc800078ec0ff */
[----:B------:R-:W-:-:S05]  /*0110*/  IADD3 R10, R0, -R7, RZ ;  /* 0x80000007000a7210 */ /* 0x000fca0007ffe0ff */
[----:B--2---:R-:W-:-:S06]  /*0120*/  IMAD.WIDE R4, R10, 0x4, R4 ;  /* 0x000000040a047825 */ /* 0x004fcc00078e0204 */
[----:B------:R-:W2:Y:S01]  /*0130*/  LDG.E.EL.64 R4, desc[UR4][R4.64] ;  /* 0x0000000404047981 */ /* 0x000ea2000c2e1b00 */
[----:B------:R-:W-:Y:S02]  /*0140*/  SHF.R.S32.HI R3, RZ, 0x7, R3 ;  /* 0x00000007ff037819 */ /* 0x000fe40000011403 */
[----:B------:R-:W-:Y:S02]  /*0150*/  CS2R R6, SRZ ;  /* 0x0000000000067805 */ /* 0x000fe4000001ff00 */
[C---:B------:R-:W-:Y:S02]  /*0160*/  ISETP.GE.AND P3, PT, R10.reuse, 0x40, PT ;  /* 0x000000400a00780c */ /* 0x040fe40003f66270 */
[----:B------:R-:W-:Y:S02]  /*0170*/  ISETP.GT.AND P0, PT, R10, 0x3f, PT ;  /* 0x0000003f0a00780c */ /* 0x000fe40003f04270 */
[----:B------:R-:W-:-:S05]  /*0180*/  LEA R3, R3, R10, 0x6 ;  /* 0x0000000a03037211 */ /* 0x000fca00078e30ff */
[----:B----4-:R-:W-:-:S04]  /*0190*/  IMAD.WIDE R18, R3, 0x4, R18 ;  /* 0x0000000403127825 */ /* 0x010fc800078e0212 */
[----:B-----5:R-:W-:Y:S01]  /*01a0*/  IMAD.WIDE R20, R3, 0x4, R20 ;  /* 0x0000000403147825 */ /* 0x020fe200078e0214 */
[----:B------:R-:W-:Y:S01]  /*01b0*/  CS2R R2, SRZ ;  /* 0x0000000000027805 */ /* 0x000fe2000001ff00 */
[----:B------:R4:W5:Y:S02]  /*01c0*/  @!P3 LDG.E.EL.64 R6, desc[UR4][R18.64] ;  /* 0x000000041206b981 */ /* 0x000964000c2e1b00 */
[----:B0-----:R-:W-:-:S03]  /*01d0*/  IMAD.WIDE R8, R10, 0x4, R8 ;  /* 0x000000040a087825 */ /* 0x001fc600078e0208 */
[----:B------:R-:W5:Y:S04]  /*01e0*/  @P0 LDG.E.EL.64 R2, desc[UR4][R20.64+-0x100] ;  /* 0xffff000414020981 */ /* 0x000f68000c2e1b00 */
[----:B------:R-:W5:Y:S01]  /*01f0*/  LDG.E.EL.64 R8, desc[UR4][R8.64] ;  /* 0x0000000408087981 */ /* 0x000f62000c2e1b00 */
[----:B-1----:R-:W-:-:S04]  /*0200*/  IMAD.WIDE R16, R10, 0x4, R14 ;  /* 0x000000040a107825 */ /* 0x002fc800078e020e */
[C---:B---3--:R-:W-:Y:S02]  /*0210*/  IMAD.WIDE R14, R10.reuse, 0x4, R12 ;  /* 0x000000040a0e7825 */ /* 0x048fe400078e020c */
[----:B------:R0:W3:Y:S04]  /*0220*/  LDG.E.EL.64 R12, desc[UR4][R16.64] ;  /* 0x00000004100c7981 */ /* 0x0000e8000c2e1b00 */
[----:B------:R-:W3:Y:S01]  /*0230*/  LDG.E.EL.64 R14, desc[UR4][R14.64] ;  /* 0x000000040e0e7981 */ /* 0x000ee2000c2e1b00 */
[----:B------:R-:W-:-:S06]  /*0240*/  IMAD.WIDE R10, R10, 0x4, R22 ;  /* 0x000000040a0a7825 */ /* 0x000fcc00078e0216 */
[----:B------:R-:W3:Y:S01]  /*0250*/  LDG.E.EL.64 R10, desc[UR4][R10.64] ;  /* 0x000000040a0a7981 */ /* 0x000ee2000c2e1b00 */
[----:B--2---:R-:W-:Y:S01]  /*0260*/  FADD R4, R4, 9.9999997473787516356e-06 ;  /* 0x3727c5ac04047421 */ /* 0x004fe20000000000 */
[----:B------:R-:W-:-:S03]  /*0270*/  FADD R5, R5, 9.9999997473787516356e-06 ;  /* 0x3727c5ac05057421 */ /* 0x000fc60000000000 */
[----:B----4-:R1:W2:Y:S08]  /*0280*/  MUFU.SQRT R18, R4 ;  /* 0x0000000400127308 */ /* 0x0102b00000002000 */
[----:B------:R4:W0:Y:S01]  /*0290*/  MUFU.SQRT R19, R5 ;  /* 0x0000000500137308 */ /* 0x0008220000002000 */
[----:B-1----:R-:W-:Y:S01]  /*02a0*/  HFMA2.MMA R4, -RZ, RZ, 1.625, 0 ;  /* 0x3e800000ff047435 */ /* 0x002fe200000001ff */
[----:B-----5:R-:W-:-:S02]  /*02b0*/  SEL R6, R6, RZ, !P3 ;  /* 0x000000ff06067207 */ /* 0x020fc40005800000 */
[C---:B--2---:R-:W-:Y:S02]  /*02c0*/  FSETP.GT.AND P1, PT, R18.reuse, 8.50705917302346158658e+37, PT ;  /* 0x7e8000001200780b */ /* 0x044fe40003f24000 */
[----:B------:R-:W-:-:S05]  /*02d0*/  FSETP.GEU.AND P4, PT, R18, 1.175494350822287508e-38, PT ;  /* 0x008000001200780b */ /* 0x000fca0003f8e000 */
[C---:B----4-:R-:W-:Y:S02]  /*02e0*/  FSEL R5, R4.reuse, 1, P1 ;  /* 0x3f80000004057808 */ /* 0x050fe40000800000 */
[----:B------:R-:W-:Y:S02]  /*02f0*/  SEL R7, R7, RZ, !P3 ;  /* 0x000000ff07077207 */ /* 0x000fe40005800000 */
[C---:B0-----:R-:W-:Y:S02]  /*0300*/  FSETP.GT.AND P2, PT, R19.reuse, 8.50705917302346158658e+37, PT ;  /* 0x7e8000001300780b */ /* 0x041fe40003f44000 */
[----:B------:R-:W-:Y:S02]  /*0310*/  FSETP.GEU.AND P5, PT, R19, 1.175494350822287508e-38, PT ;  /* 0x008000001300780b */ /* 0x000fe40003fae000 */
[----:B------:R-:W-:Y:S01]  /*0320*/  FSEL R4, R4, 1, P2 ;  /* 0x3f80000004047808 */ /* 0x000fe20001000000 */
[----:B------:R-:W-:Y:S01]  /*0330*/  @P1 FMUL R18, R18, 0.25 ;  /* 0x3e80000012121820 */ /* 0x000fe20000400000 */
[----:B------:R-:W-:Y:S01]  /*0340*/  @P3 SEL R6, R2, RZ, P0 ;  /* 0x000000ff02063207 */ /* 0x000fe20000000000 */
[----:B------:R-:W-:Y:S01]  /*0350*/  @!P4 FMUL R5, R5, 16777216 ;  /* 0x4b8000000505c820 */ /* 0x000fe20000400000 */
[----:B------:R-:W-:Y:S01]  /*0360*/  @P3 SEL R7, R3, RZ, P0 ;  /* 0x000000ff03073207 */ /* 0x000fe20000000000 */
[----:B------:R-:W-:Y:S01]  /*0370*/  @!P4 FMUL R18, R18, 16777216 ;  /* 0x4b8000001212c820 */ /* 0x000fe20000400000 */
[----:B------:R-:W0:Y:S01]  /*0380*/  LDC.64 R2, c[0x0][0x250] ;  /* 0x00009400ff027b82 */ /* 0x000e220000000a00 */
[----:B------:R-:W-:-:S02]  /*0390*/  FADD R8, -R8, R6 ;  /* 0x0000000608087221 */ /* 0x000fc40000000100 */
[----:B------:R-:W-:Y:S01]  /*03a0*/  @P2 FMUL R19, R19, 0.25 ;  /* 0x3e80000013132820 */ /* 0x000fe20000400000 */
[----:B------:R-:W-:Y:S01]  /*03b0*/  FADD R9, -R9, R7 ;  /* 0x0000000709097221 */ /* 0x000fe20000000100 */
[----:B------:R-:W1:Y:S01]  /*03c0*/  MUFU.RCP R18, R18 ;  /* 0x0000001200127308 */ /* 0x000e620000001000 */
[----:B------:R-:W-:Y:S01]  /*03d0*/  @!P5 FMUL R4, R4, 16777216 ;  /* 0x4b8000000404d820 */ /* 0x000fe20000400000 */
[----:B------:R-:W-:-:S06]  /*03e0*/  @!P5 FMUL R19, R19, 16777216 ;  /* 0x4b8000001313d820 */ /* 0x000fcc0000400000 */
[----:B------:R-:W2:Y:S01]  /*03f0*/  MUFU.RCP R19, R19 ;  /* 0x0000001300137308 */ /* 0x000ea20000001000 */
[----:B-1----:R-:W-:-:S04]  /*0400*/  FMUL R5, R18, R5 ;  /* 0x0000000512057220 */ /* 0x002fc80000400000 */
[----:B------:R-:W-:Y:S01]  /*0410*/  FMUL R17, R8, R5 ;  /* 0x0000000508117220 */ /* 0x000fe20000400000 */
[----:B0-----:R-:W-:-:S04]  /*0420*/  IMAD.WIDE R2, R0, 0x4, R2 ;  /* 0x0000000400027825 */ /* 0x001fc800078e0202 */
[----:B--2---:R-:W-:Y:S01]  /*0430*/  FMUL R4, R19, R4 ;  /* 0x0000000413047220 */ /* 0x004fe20000400000 */
[----:B---3--:R-:W-:Y:S01]  /*0440*/  FFMA R12, R12, R17, R14 ;  /* 0x000000110c0c7223 */ /* 0x008fe2000000000e */
[----:B------:R-:W-:Y:S02]  /*0450*/  STG.E.64 desc[UR4][R2.64], R6 ;  /* 0x0000000602007986 */ /* 0x000fe4000c101b04 */
[----:B------:R-:W-:Y:S02]  /*0460*/  FMUL R8, R9, R4 ;  /* 0x0000000409087220 */ /* 0x000fe40000400000 */
[----:B------:R-:W0:Y:S01]  /*0470*/  LDC.64 R4, c[0x0][0x210] ;  /* 0x00008400ff047b82 */ /* 0x000e220000000a00 */
[----:B------:R-:W-:Y:S01]  /*0480*/  FSETP.GT.AND P0, PT, R12, RZ, PT ;  /* 0x000000ff0c00720b */ /* 0x000fe20003f04000 */
[----:B------:R-:W-:-:S05]  /*0490*/  FFMA R13, R13, R8, R15 ;  /* 0x000000080d0d7223 */ /* 0x000fca000000000f */
[----:B------:R-:W-:-:S07]  /*04a0*/  FSETP.GT.AND P1, PT, R13, RZ, PT ;  /* 0x000000ff0d00720b */ /* 0x000fce0003f24000 */
[----:B------:R-:W-:-:S06]  /*04b0*/  @!P0 FMUL R12, R10, R12 ;  /* 0x0000000c0a0c8220 */ /* 0x000fcc0000400000 */
[----:B------:R-:W-:Y:S01]  /*04c0*/  @!P1 FMUL R13, R11, R13 ;  /* 0x0000000d0b0d9220 */ /* 0x000fe20000400000 */
[----:B0-----:R-:W-:-:S05]  /*04d0*/  IMAD.WIDE R4, R0, 0x4, R4 ;  /* 0x0000000400047825 */ /* 0x001fca00078e0204 */
[----:B------:R-:W-:Y:S01]  /*04e0*/  STG.E.64 desc[UR4][R4.64], R12 ;  /* 0x0000000c04007986 */ /* 0x000fe2000c101b04 */
[----:B------:R-:W-:Y:S05]  /*04f0*/  EXIT ;  /* 0x000000000000794d */ /* 0x000fea0003800000 */
.L_x_0:
[----:B------:R-:W-:-:S00]  /*0500*/  BRA `(.L_x_0) ;  /* 0xfffffffc00fc7947 */ /* 0x000fc0000383ffff */
[----:B------:R-:W-:-:S00]  /*0510*/  NOP ;  /* 0x0000000000007918 */ /* 0x000fc00000000000 */
        /* <DEDUP_REMOVED lines=14> */
.L_x_1:


//--------------------- .nv.global.init           --------------------------
	.section	.nv.global.init,"aw",@progbits
.nv.global.init:
	.type		_$_str,@object
	.size		_$_str,(_$_str_$_2 - _$_str)
_$_str:
        /*0000*/ 	.byte	0x5f, 0x5f, 0x43, 0x55, 0x44, 0x41, 0x5f, 0x46, 0x54, 0x5a, 0x00
	.type		_$_str_$_2,@object
	.size		_$_str_$_2,(.L_1 - _$_str_$_2)
_$_str_$_2:
        /*000b*/ 	.byte	0x5f, 0x5f, 0x43, 0x55, 0x44, 0x41, 0x5f, 0x50, 0x52, 0x45, 0x43, 0x5f, 0x53, 0x51, 0x52, 0x54
        /*001b*/ 	.byte	0x00
.L_1:


//--------------------- .nv.constant0.triton_poi_fused__native_batch_norm_legit_no_training__prelu_kernel_cat_12 --------------------------
	.section	.nv.constant0.triton_poi_fused__native_batch_norm_legit_no_training__prelu_kernel_cat_12,"a",@progbits
	.sectionflags	@""
	.align	4
.nv.constant0.triton_poi_fused__native_batch_norm_legit_no_training__prelu_kernel_cat_12:
	.zero		604
